//
// Generated by NVIDIA NVVM Compiler
//
// Compiler Build ID: CL-36424714
// Cuda compilation tools, release 13.0, V13.0.88
// Based on NVVM 20.0.0
//

.version 9.0
.target sm_100
.address_size 64

	// .globl	_Z24test_password_generationv
.extern .func  (.param .b32 func_retval0) vprintf
(
	.param .b64 vprintf_param_0,
	.param .b64 vprintf_param_1
)
;
.const .align 1 .b8 SMART_CHARSET[95] = {97, 98, 99, 100, 101, 102, 103, 104, 105, 106, 107, 108, 109, 110, 111, 112, 113, 114, 115, 116, 117, 118, 119, 120, 121, 122, 48, 49, 50, 51, 52, 53, 54, 55, 56, 57, 65, 66, 67, 68, 69, 70, 71, 72, 73, 74, 75, 76, 77, 78, 79, 80, 81, 82, 83, 84, 85, 86, 87, 88, 89, 90, 95, 45, 33, 64, 35, 36, 37, 94, 38, 42, 40, 41, 43, 61, 91, 93, 123, 125, 124, 59, 58, 39, 34, 60, 62, 44, 46, 63, 47, 92, 96, 126, 32};
.global .align 1 .b8 $str[47] = {84, 101, 115, 116, 105, 110, 103, 32, 112, 97, 115, 115, 119, 111, 114, 100, 32, 103, 101, 110, 101, 114, 97, 116, 105, 111, 110, 32, 102, 111, 114, 32, 105, 110, 100, 105, 99, 101, 115, 32, 48, 45, 57, 58, 10, 10};
.global .align 1 .b8 $str$1[14] = {73, 110, 100, 101, 120, 32, 37, 108, 108, 117, 58, 32, 39};
.global .align 1 .b8 $str$2[3] = {37, 99};
.global .align 1 .b8 $str$3[12] = {39, 32, 40, 108, 101, 110, 61, 37, 100, 41, 10};

.visible .entry _Z24test_password_generationv()
{
	.local .align 8 .b8 	__local_depot0[8];
	.reg .b64 	%SP;
	.reg .b64 	%SPL;
	.reg .b32 	%r<74>;
	.reg .b64 	%rd<21>;

	mov.u64 	%SPL, __local_depot0;
	cvta.local.u64 	%SP, %SPL;
	add.u64 	%rd1, %SP, 0;
	add.u64 	%rd2, %SPL, 0;
	mov.u64 	%rd3, $str;
	cvta.global.u64 	%rd4, %rd3;
	{ // callseq 0, 0
	.param .b64 param0;
	st.param.b64 	[param0], %rd4;
	.param .b64 param1;
	st.param.b64 	[param1], 0;
	.param .b32 retval0;
	call.uni (retval0), 
	vprintf, 
	(
	param0, 
	param1
	);
	ld.param.b32 	%r1, [retval0];
	} // callseq 0
	ld.const.u8 	%r3, [SMART_CHARSET];
	mov.b64 	%rd5, 0;
	st.local.u64 	[%rd2], %rd5;
	mov.u64 	%rd6, $str$1;
	cvta.global.u64 	%rd7, %rd6;
	{ // callseq 1, 0
	.param .b64 param0;
	st.param.b64 	[param0], %rd7;
	.param .b64 param1;
	st.param.b64 	[param1], %rd1;
	.param .b32 retval0;
	call.uni (retval0), 
	vprintf, 
	(
	param0, 
	param1
	);
	ld.param.b32 	%r4, [retval0];
	} // callseq 1
	st.local.u32 	[%rd2], %r3;
	mov.u64 	%rd8, $str$2;
	cvta.global.u64 	%rd9, %rd8;
	{ // callseq 2, 0
	.param .b64 param0;
	st.param.b64 	[param0], %rd9;
	.param .b64 param1;
	st.param.b64 	[param1], %rd1;
	.param .b32 retval0;
	call.uni (retval0), 
	vprintf, 
	(
	param0, 
	param1
	);
	ld.param.b32 	%r6, [retval0];
	} // callseq 2
	mov.b32 	%r8, 1;
	st.local.u32 	[%rd2], %r8;
	mov.u64 	%rd10, $str$3;
	cvta.global.u64 	%rd11, %rd10;
	{ // callseq 3, 0
	.param .b64 param0;
	st.param.b64 	[param0], %rd11;
	.param .b64 param1;
	st.param.b64 	[param1], %rd1;
	.param .b32 retval0;
	call.uni (retval0), 
	vprintf, 
	(
	param0, 
	param1
	);
	ld.param.b32 	%r9, [retval0];
	} // callseq 3
	ld.const.u8 	%r11, [SMART_CHARSET+1];
	mov.b64 	%rd12, 1;
	st.local.u64 	[%rd2], %rd12;
	{ // callseq 4, 0
	.param .b64 param0;
	st.param.b64 	[param0], %rd7;
	.param .b64 param1;
	st.param.b64 	[param1], %rd1;
	.param .b32 retval0;
	call.uni (retval0), 
	vprintf, 
	(
	param0, 
	param1
	);
	ld.param.b32 	%r12, [retval0];
	} // callseq 4
	st.local.u32 	[%rd2], %r11;
	{ // callseq 5, 0
	.param .b64 param0;
	st.param.b64 	[param0], %rd9;
	.param .b64 param1;
	st.param.b64 	[param1], %rd1;
	.param .b32 retval0;
	call.uni (retval0), 
	vprintf, 
	(
	param0, 
	param1
	);
	ld.param.b32 	%r14, [retval0];
	} // callseq 5
	st.local.u32 	[%rd2], %r8;
	{ // callseq 6, 0
	.param .b64 param0;
	st.param.b64 	[param0], %rd11;
	.param .b64 param1;
	st.param.b64 	[param1], %rd1;
	.param .b32 retval0;
	call.uni (retval0), 
	vprintf, 
	(
	param0, 
	param1
	);
	ld.param.b32 	%r16, [retval0];
	} // callseq 6
	ld.const.u8 	%r18, [SMART_CHARSET+2];
	mov.b64 	%rd13, 2;
	st.local.u64 	[%rd2], %rd13;
	{ // callseq 7, 0
	.param .b64 param0;
	st.param.b64 	[param0], %rd7;
	.param .b64 param1;
	st.param.b64 	[param1], %rd1;
	.param .b32 retval0;
	call.uni (retval0), 
	vprintf, 
	(
	param0, 
	param1
	);
	ld.param.b32 	%r19, [retval0];
	} // callseq 7
	st.local.u32 	[%rd2], %r18;
	{ // callseq 8, 0
	.param .b64 param0;
	st.param.b64 	[param0], %rd9;
	.param .b64 param1;
	st.param.b64 	[param1], %rd1;
	.param .b32 retval0;
	call.uni (retval0), 
	vprintf, 
	(
	param0, 
	param1
	);
	ld.param.b32 	%r21, [retval0];
	} // callseq 8
	st.local.u32 	[%rd2], %r8;
	{ // callseq 9, 0
	.param .b64 param0;
	st.param.b64 	[param0], %rd11;
	.param .b64 param1;
	st.param.b64 	[param1], %rd1;
	.param .b32 retval0;
	call.uni (retval0), 
	vprintf, 
	(
	param0, 
	param1
	);
	ld.param.b32 	%r23, [retval0];
	} // callseq 9
	ld.const.u8 	%r25, [SMART_CHARSET+3];
	mov.b64 	%rd14, 3;
	st.local.u64 	[%rd2], %rd14;
	{ // callseq 10, 0
	.param .b64 param0;
	st.param.b64 	[param0], %rd7;
	.param .b64 param1;
	st.param.b64 	[param1], %rd1;
	.param .b32 retval0;
	call.uni (retval0), 
	vprintf, 
	(
	param0, 
	param1
	);
	ld.param.b32 	%r26, [retval0];
	} // callseq 10
	st.local.u32 	[%rd2], %r25;
	{ // callseq 11, 0
	.param .b64 param0;
	st.param.b64 	[param0], %rd9;
	.param .b64 param1;
	st.param.b64 	[param1], %rd1;
	.param .b32 retval0;
	call.uni (retval0), 
	vprintf, 
	(
	param0, 
	param1
	);
	ld.param.b32 	%r28, [retval0];
	} // callseq 11
	st.local.u32 	[%rd2], %r8;
	{ // callseq 12, 0
	.param .b64 param0;
	st.param.b64 	[param0], %rd11;
	.param .b64 param1;
	st.param.b64 	[param1], %rd1;
	.param .b32 retval0;
	call.uni (retval0), 
	vprintf, 
	(
	param0, 
	param1
	);
	ld.param.b32 	%r30, [retval0];
	} // callseq 12
	ld.const.u8 	%r32, [SMART_CHARSET+4];
	mov.b64 	%rd15, 4;
	st.local.u64 	[%rd2], %rd15;
	{ // callseq 13, 0
	.param .b64 param0;
	st.param.b64 	[param0], %rd7;
	.param .b64 param1;
	st.param.b64 	[param1], %rd1;
	.param .b32 retval0;
	call.uni (retval0), 
	vprintf, 
	(
	param0, 
	param1
	);
	ld.param.b32 	%r33, [retval0];
	} // callseq 13
	st.local.u32 	[%rd2], %r32;
	{ // callseq 14, 0
	.param .b64 param0;
	st.param.b64 	[param0], %rd9;
	.param .b64 param1;
	st.param.b64 	[param1], %rd1;
	.param .b32 retval0;
	call.uni (retval0), 
	vprintf, 
	(
	param0, 
	param1
	);
	ld.param.b32 	%r35, [retval0];
	} // callseq 14
	st.local.u32 	[%rd2], %r8;
	{ // callseq 15, 0
	.param .b64 param0;
	st.param.b64 	[param0], %rd11;
	.param .b64 param1;
	st.param.b64 	[param1], %rd1;
	.param .b32 retval0;
	call.uni (retval0), 
	vprintf, 
	(
	param0, 
	param1
	);
	ld.param.b32 	%r37, [retval0];
	} // callseq 15
	ld.const.u8 	%r39, [SMART_CHARSET+5];
	mov.b64 	%rd16, 5;
	st.local.u64 	[%rd2], %rd16;
	{ // callseq 16, 0
	.param .b64 param0;
	st.param.b64 	[param0], %rd7;
	.param .b64 param1;
	st.param.b64 	[param1], %rd1;
	.param .b32 retval0;
	call.uni (retval0), 
	vprintf, 
	(
	param0, 
	param1
	);
	ld.param.b32 	%r40, [retval0];
	} // callseq 16
	st.local.u32 	[%rd2], %r39;
	{ // callseq 17, 0
	.param .b64 param0;
	st.param.b64 	[param0], %rd9;
	.param .b64 param1;
	st.param.b64 	[param1], %rd1;
	.param .b32 retval0;
	call.uni (retval0), 
	vprintf, 
	(
	param0, 
	param1
	);
	ld.param.b32 	%r42, [retval0];
	} // callseq 17
	st.local.u32 	[%rd2], %r8;
	{ // callseq 18, 0
	.param .b64 param0;
	st.param.b64 	[param0], %rd11;
	.param .b64 param1;
	st.param.b64 	[param1], %rd1;
	.param .b32 retval0;
	call.uni (retval0), 
	vprintf, 
	(
	param0, 
	param1
	);
	ld.param.b32 	%r44, [retval0];
	} // callseq 18
	ld.const.u8 	%r46, [SMART_CHARSET+6];
	mov.b64 	%rd17, 6;
	st.local.u64 	[%rd2], %rd17;
	{ // callseq 19, 0
	.param .b64 param0;
	st.param.b64 	[param0], %rd7;
	.param .b64 param1;
	st.param.b64 	[param1], %rd1;
	.param .b32 retval0;
	call.uni (retval0), 
	vprintf, 
	(
	param0, 
	param1
	);
	ld.param.b32 	%r47, [retval0];
	} // callseq 19
	st.local.u32 	[%rd2], %r46;
	{ // callseq 20, 0
	.param .b64 param0;
	st.param.b64 	[param0], %rd9;
	.param .b64 param1;
	st.param.b64 	[param1], %rd1;
	.param .b32 retval0;
	call.uni (retval0), 
	vprintf, 
	(
	param0, 
	param1
	);
	ld.param.b32 	%r49, [retval0];
	} // callseq 20
	st.local.u32 	[%rd2], %r8;
	{ // callseq 21, 0
	.param .b64 param0;
	st.param.b64 	[param0], %rd11;
	.param .b64 param1;
	st.param.b64 	[param1], %rd1;
	.param .b32 retval0;
	call.uni (retval0), 
	vprintf, 
	(
	param0, 
	param1
	);
	ld.param.b32 	%r51, [retval0];
	} // callseq 21
	ld.const.u8 	%r53, [SMART_CHARSET+7];
	mov.b64 	%rd18, 7;
	st.local.u64 	[%rd2], %rd18;
	{ // callseq 22, 0
	.param .b64 param0;
	st.param.b64 	[param0], %rd7;
	.param .b64 param1;
	st.param.b64 	[param1], %rd1;
	.param .b32 retval0;
	call.uni (retval0), 
	vprintf, 
	(
	param0, 
	param1
	);
	ld.param.b32 	%r54, [retval0];
	} // callseq 22
	st.local.u32 	[%rd2], %r53;
	{ // callseq 23, 0
	.param .b64 param0;
	st.param.b64 	[param0], %rd9;
	.param .b64 param1;
	st.param.b64 	[param1], %rd1;
	.param .b32 retval0;
	call.uni (retval0), 
	vprintf, 
	(
	param0, 
	param1
	);
	ld.param.b32 	%r56, [retval0];
	} // callseq 23
	st.local.u32 	[%rd2], %r8;
	{ // callseq 24, 0
	.param .b64 param0;
	st.param.b64 	[param0], %rd11;
	.param .b64 param1;
	st.param.b64 	[param1], %rd1;
	.param .b32 retval0;
	call.uni (retval0), 
	vprintf, 
	(
	param0, 
	param1
	);
	ld.param.b32 	%r58, [retval0];
	} // callseq 24
	ld.const.u8 	%r60, [SMART_CHARSET+8];
	mov.b64 	%rd19, 8;
	st.local.u64 	[%rd2], %rd19;
	{ // callseq 25, 0
	.param .b64 param0;
	st.param.b64 	[param0], %rd7;
	.param .b64 param1;
	st.param.b64 	[param1], %rd1;
	.param .b32 retval0;
	call.uni (retval0), 
	vprintf, 
	(
	param0, 
	param1
	);
	ld.param.b32 	%r61, [retval0];
	} // callseq 25
	st.local.u32 	[%rd2], %r60;
	{ // callseq 26, 0
	.param .b64 param0;
	st.param.b64 	[param0], %rd9;
	.param .b64 param1;
	st.param.b64 	[param1], %rd1;
	.param .b32 retval0;
	call.uni (retval0), 
	vprintf, 
	(
	param0, 
	param1
	);
	ld.param.b32 	%r63, [retval0];
	} // callseq 26
	st.local.u32 	[%rd2], %r8;
	{ // callseq 27, 0
	.param .b64 param0;
	st.param.b64 	[param0], %rd11;
	.param .b64 param1;
	st.param.b64 	[param1], %rd1;
	.param .b32 retval0;
	call.uni (retval0), 
	vprintf, 
	(
	param0, 
	param1
	);
	ld.param.b32 	%r65, [retval0];
	} // callseq 27
	ld.const.u8 	%r67, [SMART_CHARSET+9];
	mov.b64 	%rd20, 9;
	st.local.u64 	[%rd2], %rd20;
	{ // callseq 28, 0
	.param .b64 param0;
	st.param.b64 	[param0], %rd7;
	.param .b64 param1;
	st.param.b64 	[param1], %rd1;
	.param .b32 retval0;
	call.uni (retval0), 
	vprintf, 
	(
	param0, 
	param1
	);
	ld.param.b32 	%r68, [retval0];
	} // callseq 28
	st.local.u32 	[%rd2], %r67;
	{ // callseq 29, 0
	.param .b64 param0;
	st.param.b64 	[param0], %rd9;
	.param .b64 param1;
	st.param.b64 	[param1], %rd1;
	.param .b32 retval0;
	call.uni (retval0), 
	vprintf, 
	(
	param0, 
	param1
	);
	ld.param.b32 	%r70, [retval0];
	} // callseq 29
	st.local.u32 	[%rd2], %r8;
	{ // callseq 30, 0
	.param .b64 param0;
	st.param.b64 	[param0], %rd11;
	.param .b64 param1;
	st.param.b64 	[param1], %rd1;
	.param .b32 retval0;
	call.uni (retval0), 
	vprintf, 
	(
	param0, 
	param1
	);
	ld.param.b32 	%r72, [retval0];
	} // callseq 30
	ret;

}


// ===== COMPILED SASS (sm_100) =====

	.target	sm_100

	.elftype	@"ET_EXEC"


//--------------------- .note.nv.tkinfo           --------------------------
	.section	.note.nv.tkinfo,"",@"SHT_NOTE"
	.sectionflags	@"SHF_NOTE_NV_TKINFO"
	.tkinfo
        /*0018*/ 	.word	0x00000002
        /*0030*/ 	.string	""
        /*0030*/ 	.string	"ptxas"
        /*0030*/ 	.string	"Cuda compilation tools, release 13.0, V13.0.88"
        /*0030*/ 	.string	"Build cuda_13.0.r13.0/compiler.36424714_0"
        /*0030*/ 	.string	"-arch sm_100 -m 64 "



//--------------------- .note.nv.cuinfo           --------------------------
	.section	.note.nv.cuinfo,"",@"SHT_NOTE"
	.sectionflags	@"SHF_NOTE_NV_CUINFO"
        /*0018*/ 	.short	0x0002
        /*001a*/ 	.short	0x0064
        /*001c*/ 	.short	0x0082
	.zero		2


//--------------------- .nv.info                  --------------------------
	.section	.nv.info,"",@"SHT_CUDA_INFO"
	.align	4


	//----- nvinfo : EIATTR_REGCOUNT
	.align		4
        /*0000*/ 	.byte	0x04, 0x2f
        /*0002*/ 	.short	(.L_6 - .L_5)
	.align		4
.L_5:
        /*0004*/ 	.word	index@(_Z24test_password_generationv)
        /*0008*/ 	.word	0x00000018


	//----- nvinfo : EIATTR_FRAME_SIZE
	.align		4
.L_6:
        /*000c*/ 	.byte	0x04, 0x11
        /*000e*/ 	.short	(.L_8 - .L_7)
	.align		4
.L_7:
        /*0010*/ 	.word	index@(_Z24test_password_generationv)
        /*0014*/ 	.word	0x00000008


	//----- nvinfo : EIATTR_MIN_STACK_SIZE
	.align		4
.L_8:
        /*0018*/ 	.byte	0x04, 0x12
        /*001a*/ 	.short	(.L_10 - .L_9)
	.align		4
.L_9:
        /*001c*/ 	.word	index@(_Z24test_password_generationv)
        /*0020*/ 	.word	0x00000008
.L_10:


//--------------------- .nv.compat                --------------------------
	.section	.nv.compat,"",@"SHT_CUDA_COMPAT_INFO"
	.align	4
        /*0000*/ 	.byte	0x02, 0x09, 0x00, 0x00, 0x02, 0x02, 0x01, 0x00, 0x02, 0x05, 0x05, 0x00, 0x03, 0x07, 0x01, 0x01
        /*0010*/ 	.byte	0x02, 0x03, 0x00, 0x00, 0x02, 0x06, 0x01, 0x00, 0x04, 0x0b, 0x08, 0x00, 0x09, 0x00, 0x00, 0x00
        /*0020*/ 	.byte	0x00, 0x00, 0x00, 0x00


//--------------------- .nv.info._Z24test_password_generationv --------------------------
	.section	.nv.info._Z24test_password_generationv,"",@"SHT_CUDA_INFO"
	.sectionflags	@""
	.align	4


	//----- nvinfo : EIATTR_CUDA_API_VERSION
	.align		4
        /*0000*/ 	.byte	0x04, 0x37
        /*0002*/ 	.short	(.L_12 - .L_11)
.L_11:
        /*0004*/ 	.word	0x00000082


	//----- nvinfo : EIATTR_SPARSE_MMA_MASK
	.align		4
.L_12:
        /*0008*/ 	.byte	0x03, 0x50
        /*000a*/ 	.short	0x0000


	//----- nvinfo : EIATTR_MAXREG_COUNT
	.align		4
        /*000c*/ 	.byte	0x03, 0x1b
        /*000e*/ 	.short	0x00ff


	//----- nvinfo : EIATTR_EXTERNS
	.align		4
        /*0010*/ 	.byte	0x04, 0x0f
        /*0012*/ 	.short	(.L_14 - .L_13)


	//   ....[0]....
	.align		4
.L_13:
        /*0014*/ 	.word	index@(vprintf)


	//----- nvinfo : EIATTR_MERCURY_ISA_VERSION
	.align		4
.L_14:
        /*0018*/ 	.byte	0x03, 0x5f
        /*001a*/ 	.short	0x0101


	//----- nvinfo : EIATTR_VRC_CTA_INIT_COUNT
	.align		4
        /*001c*/ 	.byte	0x02, 0x4a
	.zero		1
	.zero		1


	//----- nvinfo : EIATTR_SYSCALL_OFFSETS
	.align		4
        /*0020*/ 	.byte	0x04, 0x46
        /*0022*/ 	.short	(.L_16 - .L_15)


	//   ....[0]....
.L_15:
        /*0024*/ 	.word	0x000000d0


	//   ....[1]....
        /*0028*/ 	.word	0x00000180


	//   ....[2]....
        /*002c*/ 	.word	0x00000210


	//   ....[3]....
        /*0030*/ 	.word	0x000002b0


	//   ....[4]....
        /*0034*/ 	.word	0x00000370


	//   ....[5]....
        /*0038*/ 	.word	0x00000400


	//   ....[6]....
        /*003c*/ 	.word	0x000004a0


	//   ....[7]....
        /*0040*/ 	.word	0x00000560


	//   ....[8]....
        /*0044*/ 	.word	0x000005f0


	//   ....[9]....
        /*0048*/ 	.word	0x00000690


	//   ....[10]....
        /*004c*/ 	.word	0x00000750


	//   ....[11]....
        /*0050*/ 	.word	0x000007e0


	//   ....[12]....
        /*0054*/ 	.word	0x00000880


	//   ....[13]....
        /*0058*/ 	.word	0x00000950


	//   ....[14]....
        /*005c*/ 	.word	0x000009e0


	//   ....[15]....
        /*0060*/ 	.word	0x00000a80


	//   ....[16]....
        /*0064*/ 	.word	0x00000b40


	//   ....[17]....
        /*0068*/ 	.word	0x00000bd0


	//   ....[18]....
        /*006c*/ 	.word	0x00000c70


	//   ....[19]....
        /*0070*/ 	.word	0x00000d30


	//   ....[20]....
        /*0074*/ 	.word	0x00000dc0


	//   ....[21]....
        /*0078*/ 	.word	0x00000e60


	//   ....[22]....
        /*007c*/ 	.word	0x00000f20


	//   ....[23]....
        /*0080*/ 	.word	0x00000fb0


	//   ....[24]....
        /*0084*/ 	.word	0x00001050


	//   ....[25]....
        /*0088*/ 	.word	0x00001120


	//   ....[26]....
        /*008c*/ 	.word	0x000011b0


	//   ....[27]....
        /*0090*/ 	.word	0x00001250


	//   ....[28]....
        /*0094*/ 	.word	0x00001310


	//   ....[29]....
        /*0098*/ 	.word	0x000013a0


	//   ....[30]....
        /*009c*/ 	.word	0x00001440


	//----- nvinfo : EIATTR_EXIT_INSTR_OFFSETS
	.align		4
.L_16:
        /*00a0*/ 	.byte	0x04, 0x1c
        /*00a2*/ 	.short	(.L_18 - .L_17)


	//   ....[0]....
.L_17:
        /*00a4*/ 	.word	0x00001450


	//----- nvinfo : EIATTR_SW_WAR
	.align		4
.L_18:
        /*00a8*/ 	.byte	0x04, 0x36
        /*00aa*/ 	.short	(.L_20 - .L_19)
.L_19:
        /*00ac*/ 	.word	0x00000008
.L_20:


//--------------------- .nv.callgraph             --------------------------
	.section	.nv.callgraph,"",@"SHT_CUDA_CALLGRAPH"
	.align	4
	.sectionentsize	8
	.align		4
        /*0000*/ 	.word	0x00000000
	.align		4
        /*0004*/ 	.word	0xffffffff
	.align		4
        /*0008*/ 	.word	index@(_Z24test_password_generationv)
	.align		4
        /*000c*/ 	.word	index@(vprintf)
	.align		4
        /*0010*/ 	.word	0x00000000
	.align		4
        /*0014*/ 	.word	0xfffffffe
	.align		4
        /*0018*/ 	.word	0x00000000
	.align		4
        /*001c*/ 	.word	0xfffffffd
	.align		4
        /*0020*/ 	.word	0x00000000
	.align		4
        /*0024*/ 	.word	0xfffffffc


//--------------------- .nv.constant4             --------------------------
	.section	.nv.constant4,"a",@progbits
	.align	8
	.align		8
.nv.constant4:
        /*0000*/ 	.dword	vprintf
	.align		8
        /*0008*/ 	.dword	$str
	.align		8
        /*0010*/ 	.dword	$str$1
	.align		8
        /*0018*/ 	.dword	$str$2
	.align		8
        /*0020*/ 	.dword	$str$3


//--------------------- .nv.constant3             --------------------------
	.section	.nv.constant3,"a",@progbits
.nv.constant3:
	.type		SMART_CHARSET,@object
	.size		SMART_CHARSET,(.L_0 - SMART_CHARSET)
SMART_CHARSET:
        /*0000*/ 	.byte	0x61, 0x62, 0x63, 0x64, 0x65, 0x66, 0x67, 0x68, 0x69, 0x6a, 0x6b, 0x6c, 0x6d, 0x6e, 0x6f, 0x70
        /*0010*/ 	.byte	0x71, 0x72, 0x73, 0x74, 0x75, 0x76, 0x77, 0x78, 0x79, 0x7a, 0x30, 0x31, 0x32, 0x33, 0x34, 0x35
        /*0020*/ 	.byte	0x36, 0x37, 0x38, 0x39, 0x41, 0x42, 0x43, 0x44, 0x45, 0x46, 0x47, 0x48, 0x49, 0x4a, 0x4b, 0x4c
        /*0030*/ 	.byte	0x4d, 0x4e, 0x4f, 0x50, 0x51, 0x52, 0x53, 0x54, 0x55, 0x56, 0x57, 0x58, 0x59, 0x5a, 0x5f, 0x2d
        /*0040*/ 	.byte	0x21, 0x40, 0x23, 0x24, 0x25, 0x5e, 0x26, 0x2a, 0x28, 0x29, 0x2b, 0x3d, 0x5b, 0x5d, 0x7b, 0x7d
        /*0050*/ 	.byte	0x7c, 0x3b, 0x3a, 0x27, 0x22, 0x3c, 0x3e, 0x2c, 0x2e, 0x3f, 0x2f, 0x5c, 0x60, 0x7e, 0x20
.L_0:


//--------------------- .text._Z24test_password_generationv --------------------------
	.section	.text._Z24test_password_generationv,"ax",@progbits
	.align	128
        .global         _Z24test_password_generationv
        .type           _Z24test_password_generationv,@function
        .size           _Z24test_password_generationv,(.L_x_32 - _Z24test_password_generationv)
        .other          _Z24test_password_generationv,@"STO_CUDA_ENTRY STV_DEFAULT"
_Z24test_password_generationv:
.text._Z24test_password_generationv:
[----:B------:R-:W0:Y:S01]  /*0000*/  LDC R1, c[0x0][0x37c] ;  /* 0x0000df00ff017b82 */ /* 0x000e220000000800 */
[----:B------:R-:W-:Y:S01]  /*0010*/  MOV R17, 0x0 ;  /* 0x0000000000117802 */ /* 0x000fe20000000f00 */
[----:B------:R-:W1:Y:S01]  /*0020*/  LDCU UR4, c[0x0][0x2f8] ;  /* 0x00005f00ff0477ac */ /* 0x000e620008000800 */
[----:B0-----:R-:W-:Y:S01]  /*0030*/  VIADD R1, R1, 0xfffffff8 ;  /* 0xfffffff801017836 */ /* 0x001fe20000000000 */
[----:B------:R-:W-:-:S04]  /*0040*/  CS2R R6, SRZ ;  /* 0x0000000000067805 */ /* 0x000fc8000001ff00 */
[----:B------:R0:W2:Y:S01]  /*0050*/  LDC.64 R8, c[0x4][R17] ;  /* 0x0100000011087b82 */ /* 0x0000a20000000a00 */
[----:B------:R-:W3:Y:S01]  /*0060*/  LDCU.64 UR6, c[0x4][0x8] ;  /* 0x01000100ff0677ac */ /* 0x000ee20008000a00 */
[----:B------:R-:W4:Y:S01]  /*0070*/  LDCU UR5, c[0x0][0x2fc] ;  /* 0x00005f80ff0577ac */ /* 0x000f220008000800 */
[----:B-1----:R-:W-:Y:S01]  /*0080*/  IADD3 R16, P0, PT, R1, UR4, RZ ;  /* 0x0000000401107c10 */ /* 0x002fe2000ff1e0ff */
[----:B---3--:R-:W-:Y:S01]  /*0090*/  IMAD.U32 R4, RZ, RZ, UR6 ;  /* 0x00000006ff047e24 */ /* 0x008fe2000f8e00ff */
[----:B------:R-:W-:-:S03]  /*00a0*/  MOV R5, UR7 ;  /* 0x0000000700057c02 */ /* 0x000fc60008000f00 */
[----:B0---4-:R-:W-:-:S08]  /*00b0*/  IMAD.X R2, RZ, RZ, UR5, P0 ;  /* 0x00000005ff027e24 */ /* 0x011fd000080e06ff */
[----:B------:R-:W-:-:S07]  /*00c0*/  LEPC R20, `(.L_x_0) ;  /* 0x000000001014794e */ /* 0x000fce0000000000 */
[----:B--2---:R-:W-:Y:S05]  /*00d0*/  CALL.ABS.NOINC R8 ;  /* 0x0000000008007343 */ /* 0x004fea0003c00000 */
.L_x_0:
[----:B------:R-:W0:Y:S01]  /*00e0*/  LDC R18, c[0x3][RZ] ;  /* 0x00c00000ff127b82 */ /* 0x000e220000000800 */
[----:B------:R1:W-:Y:S01]  /*00f0*/  STL.64 [R1], RZ ;  /* 0x000000ff01007387 */ /* 0x0003e20000100a00 */
[----:B------:R-:W2:Y:S01]  /*0100*/  LDCU.64 UR4, c[0x4][0x10] ;  /* 0x01000200ff0477ac */ /* 0x000ea20008000a00 */
[----:B------:R-:W-:Y:S02]  /*0110*/  IMAD.MOV.U32 R6, RZ, RZ, R16 ;  /* 0x000000ffff067224 */ /* 0x000fe400078e0010 */
[----:B------:R-:W-:-:S03]  /*0120*/  IMAD.MOV.U32 R7, RZ, RZ, R2 ;  /* 0x000000ffff077224 */ /* 0x000fc600078e0002 */
[----:B------:R1:W3:Y:S01]  /*0130*/  LDC.64 R8, c[0x4][R17] ;  /* 0x0100000011087b82 */ /* 0x0002e20000000a00 */
[----:B--2---:R-:W-:Y:S01]  /*0140*/  IMAD.U32 R4, RZ, RZ, UR4 ;  /* 0x00000004ff047e24 */ /* 0x004fe2000f8e00ff */
[----:B------:R-:W-:Y:S02]  /*0150*/  MOV R5, UR5 ;  /* 0x0000000500057c02 */ /* 0x000fe40008000f00 */
[----:B01----:R-:W-:-:S07]  /*0160*/  LOP3.LUT R18, R18, 0xff, RZ, 0xc0, !PT ;  /* 0x000000ff12127812 */ /* 0x003fce00078ec0ff */
[----:B------:R-:W-:-:S07]  /*0170*/  LEPC R20, `(.L_x_1) ;  /* 0x000000001014794e */ /* 0x000fce0000000000 */
[----:B---3--:R-:W-:Y:S05]  /*0180*/  CALL.ABS.NOINC R8 ;  /* 0x0000000008007343 */ /* 0x008fea0003c00000 */
.L_x_1:
[----:B------:R0:W-:Y:S01]  /*0190*/  STL [R1], R18 ;  /* 0x0000001201007387 */ /* 0x0001e20000100800 */
[----:B------:R0:W1:Y:S01]  /*01a0*/  LDC.64 R8, c[0x4][R17] ;  /* 0x0100000011087b82 */ /* 0x0000620000000a00 */
[----:B------:R-:W2:Y:S01]  /*01b0*/  LDCU.64 UR4, c[0x4][0x18] ;  /* 0x01000300ff0477ac */ /* 0x000ea20008000a00 */
[----:B------:R-:W-:Y:S01]  /*01c0*/  IMAD.MOV.U32 R6, RZ, RZ, R16 ;  /* 0x000000ffff067224 */ /* 0x000fe200078e0010 */
[----:B------:R-:W-:Y:S02]  /*01d0*/  MOV R7, R2 ;  /* 0x0000000200077202 */ /* 0x000fe40000000f00 */
[----:B--2---:R-:W-:Y:S01]  /*01e0*/  MOV R4, UR4 ;  /* 0x0000000400047c02 */ /* 0x004fe20008000f00 */
[----:B0-----:R-:W-:-:S07]  /*01f0*/  IMAD.U32 R5, RZ, RZ, UR5 ;  /* 0x00000005ff057e24 */ /* 0x001fce000f8e00ff */
[----:B------:R-:W-:-:S07]  /*0200*/  LEPC R20, `(.L_x_2) ;  /* 0x000000001014794e */ /* 0x000fce0000000000 */
[----:B-1----:R-:W-:Y:S05]  /*0210*/  CALL.ABS.NOINC R8 ;  /* 0x0000000008007343 */ /* 0x002fea0003c00000 */
.L_x_2:
[----:B------:R-:W-:Y:S01]  /*0220*/  IMAD.MOV.U32 R0, RZ, RZ, 0x1 ;  /* 0x00000001ff007424 */ /* 0x000fe200078e00ff */
[----:B------:R0:W1:Y:S01]  /*0230*/  LDC.64 R8, c[0x4][R17] ;  /* 0x0100000011087b82 */ /* 0x0000620000000a00 */
[----:B------:R-:W2:Y:S01]  /*0240*/  LDCU.64 UR4, c[0x4][0x20] ;  /* 0x01000400ff0477ac */ /* 0x000ea20008000a00 */
[----:B------:R-:W-:Y:S02]  /*0250*/  IMAD.MOV.U32 R6, RZ, RZ, R16 ;  /* 0x000000ffff067224 */ /* 0x000fe400078e0010 */
[----:B------:R0:W-:Y:S01]  /*0260*/  STL [R1], R0 ;  /* 0x0000000001007387 */ /* 0x0001e20000100800 */
[----:B------:R-:W-:Y:S02]  /*0270*/  IMAD.MOV.U32 R7, RZ, RZ, R2 ;  /* 0x000000ffff077224 */ /* 0x000fe400078e0002 */
[----:B--2---:R-:W-:Y:S01]  /*0280*/  IMAD.U32 R4, RZ, RZ, UR4 ;  /* 0x00000004ff047e24 */ /* 0x004fe2000f8e00ff */
[----:B0-----:R-:W-:-:S07]  /*0290*/  MOV R5, UR5 ;  /* 0x0000000500057c02 */ /* 0x001fce0008000f00 */
[----:B------:R-:W-:-:S07]  /*02a0*/  LEPC R20, `(.L_x_3) ;  /* 0x000000001014794e */ /* 0x000fce0000000000 */
[----:B-1----:R-:W-:Y:S05]  /*02b0*/  CALL.ABS.NOINC R8 ;  /* 0x0000000008007343 */ /* 0x002fea0003c00000 */
.L_x_3:
[----:B------:R-:W-:Y:S02]  /*02c0*/  HFMA2 R8, -RZ, RZ, 0, 5.9604644775390625e-08 ;  /* 0x00000001ff087431 */ /* 0x000fe400000001ff */
[----:B------:R-:W-:Y:S01]  /*02d0*/  IMAD.MOV.U32 R9, RZ, RZ, 0x0 ;  /* 0x00000000ff097424 */ /* 0x000fe200078e00ff */
[----:B------:R-:W0:Y:S01]  /*02e0*/  LDC.U8 R18, c[0x3][0x1] ;  /* 0x00c00040ff127b82 */ /* 0x000e220000000000 */
[----:B------:R-:W1:Y:S01]  /*02f0*/  LDCU.64 UR4, c[0x4][0x10] ;  /* 0x01000200ff0477ac */ /* 0x000e620008000a00 */
[----:B------:R-:W-:Y:S02]  /*0300*/  IMAD.MOV.U32 R6, RZ, RZ, R16 ;  /* 0x000000ffff067224 */ /* 0x000fe400078e0010 */
[----:B------:R-:W-:Y:S01]  /*0310*/  IMAD.MOV.U32 R7, RZ, RZ, R2 ;  /* 0x000000ffff077224 */ /* 0x000fe200078e0002 */
[----:B------:R2:W-:Y:S03]  /*0320*/  STL.64 [R1], R8 ;  /* 0x0000000801007387 */ /* 0x0005e60000100a00 */
[----:B------:R2:W3:Y:S01]  /*0330*/  LDC.64 R10, c[0x4][R17] ;  /* 0x01000000110a7b82 */ /* 0x0004e20000000a00 */
[----:B-1----:R-:W-:Y:S01]  /*0340*/  IMAD.U32 R4, RZ, RZ, UR4 ;  /* 0x00000004ff047e24 */ /* 0x002fe2000f8e00ff */
[----:B--2---:R-:W-:-:S07]  /*0350*/  MOV R5, UR5 ;  /* 0x0000000500057c02 */ /* 0x004fce0008000f00 */
[----:B------:R-:W-:-:S07]  /*0360*/  LEPC R20, `(.L_x_4) ;  /* 0x000000001014794e */ /* 0x000fce0000000000 */
[----:B0--3--:R-:W-:Y:S05]  /*0370*/  CALL.ABS.NOINC R10 ;  /* 0x000000000a007343 */ /* 0x009fea0003c00000 */
.L_x_4:
        /* <DEDUP_REMOVED lines=9> */
.L_x_5:
        /* <DEDUP_REMOVED lines=10> */
.L_x_6:
[----:B------:R-:W-:Y:S02]  /*04b0*/  HFMA2 R8, -RZ, RZ, 0, 1.1920928955078125e-07 ;  /* 0x00000002ff087431 */ /* 0x000fe400000001ff */
        /* <DEDUP_REMOVED lines=11> */
.L_x_7:
        /* <DEDUP_REMOVED lines=9> */
.L_x_8:
        /* <DEDUP_REMOVED lines=10> */
.L_x_9:
[----:B------:R-:W-:Y:S02]  /*06a0*/  HFMA2 R8, -RZ, RZ, 0, 1.78813934326171875e-07 ;  /* 0x00000003ff087431 */ /* 0x000fe400000001ff */
        /* <DEDUP_REMOVED lines=11> */
.L_x_10:
        /* <DEDUP_REMOVED lines=9> */
.L_x_11:
        /* <DEDUP_REMOVED lines=10> */
.L_x_12:
[----:B------:R-:W-:Y:S02]  /*0890*/  HFMA2 R8, -RZ, RZ, 0, 2.384185791015625e-07 ;  /* 0x00000004ff087431 */ /* 0x000fe400000001ff */
[----:B------:R-:W-:Y:S01]  /*08a0*/  IMAD.MOV.U32 R9, RZ, RZ, 0x0 ;  /* 0x00000000ff097424 */ /* 0x000fe200078e00ff */
[----:B------:R-:W0:Y:S01]  /*08b0*/  LDC R18, c[0x3][0x4] ;  /* 0x00c00100ff127b82 */ /* 0x000e220000000800 */
[----:B------:R-:W1:Y:S01]  /*08c0*/  LDCU.64 UR4, c[0x4][0x10] ;  /* 0x01000200ff0477ac */ /* 0x000e620008000a00 */
[----:B------:R-:W-:Y:S02]  /*08d0*/  IMAD.MOV.U32 R6, RZ, RZ, R16 ;  /* 0x000000ffff067224 */ /* 0x000fe400078e0010 */
[----:B------:R-:W-:Y:S01]  /*08e0*/  IMAD.MOV.U32 R7, RZ, RZ, R2 ;  /* 0x000000ffff077224 */ /* 0x000fe200078e0002 */
[----:B------:R2:W-:Y:S03]  /*08f0*/  STL.64 [R1], R8 ;  /* 0x0000000801007387 */ /* 0x0005e60000100a00 */
[----:B------:R2:W3:Y:S01]  /*0900*/  LDC.64 R10, c[0x4][R17] ;  /* 0x01000000110a7b82 */ /* 0x0004e20000000a00 */
[----:B-1----:R-:W-:Y:S01]  /*0910*/  IMAD.U32 R4, RZ, RZ, UR4 ;  /* 0x00000004ff047e24 */ /* 0x002fe2000f8e00ff */
[----:B------:R-:W-:-:S02]  /*0920*/  MOV R5, UR5 ;  /* 0x0000000500057c02 */ /* 0x000fc40008000f00 */
[----:B0-2---:R-:W-:-:S07]  /*0930*/  LOP3.LUT R18, R18, 0xff, RZ, 0xc0, !PT ;  /* 0x000000ff12127812 */ /* 0x005fce00078ec0ff */
[----:B------:R-:W-:-:S07]  /*0940*/  LEPC R20, `(.L_x_13) ;  /* 0x000000001014794e */ /* 0x000fce0000000000 */
[----:B---3--:R-:W-:Y:S05]  /*0950*/  CALL.ABS.NOINC R10 ;  /* 0x000000000a007343 */ /* 0x008fea0003c00000 */
.L_x_13:
        /* <DEDUP_REMOVED lines=9> */
.L_x_14:
        /* <DEDUP_REMOVED lines=10> */
.L_x_15:
[----:B------:R-:W-:Y:S02]  /*0a90*/  HFMA2 R8, -RZ, RZ, 0, 2.98023223876953125e-07 ;  /* 0x00000005ff087431 */ /* 0x000fe400000001ff */
        /* <DEDUP_REMOVED lines=11> */
.L_x_16:
        /* <DEDUP_REMOVED lines=9> */
.L_x_17:
        /* <DEDUP_REMOVED lines=10> */
.L_x_18:
[----:B------:R-:W-:Y:S02]  /*0c80*/  HFMA2 R8, -RZ, RZ, 0, 3.5762786865234375e-07 ;  /* 0x00000006ff087431 */ /* 0x000fe400000001ff */
        /* <DEDUP_REMOVED lines=11> */
.L_x_19:
        /* <DEDUP_REMOVED lines=9> */
.L_x_20:
[----:B------:R-:W-:Y:S01]  /*0dd0*/  IMAD.MOV.U32 R0, RZ, RZ, 0x1 ;  /* 0x00000001ff007424 */ /* 0x000fe200078e00ff */
[----:B------:R0:W1:Y:S01]  /*0de0*/  LDC.64 R8, c[0x4][R17] ;  /* 0x0100000011087b82 */ /* 0x0000620000000a00 */
[----:B------:R-:W2:Y:S01]  /*0df0*/  LDCU.64 UR4, c[0x4][0x20] ;  /* 0x01000400ff0477ac */ /* 0x000ea20008000a00 */
[----:B------:R-:W-:Y:S01]  /*0e00*/  MOV R6, R16 ;  /* 0x0000001000067202 */ /* 0x000fe20000000f00 */
[----:B------:R-:W-:Y:S01]  /*0e10*/  IMAD.MOV.U32 R7, RZ, RZ, R2 ;  /* 0x000000ffff077224 */ /* 0x000fe200078e0002 */
[----:B------:R0:W-:Y:S01]  /*0e20*/  STL [R1], R0 ;  /* 0x0000000001007387 */ /* 0x0001e20000100800 */
[----:B--2---:R-:W-:Y:S01]  /*0e30*/  MOV R4, UR4 ;  /* 0x0000000400047c02 */ /* 0x004fe20008000f00 */
[----:B0-----:R-:W-:-:S07]  /*0e40*/  IMAD.U32 R5, RZ, RZ, UR5 ;  /* 0x00000005ff057e24 */ /* 0x001fce000f8e00ff */
[----:B------:R-:W-:-:S07]  /*0e50*/  LEPC R20, `(.L_x_21) ;  /* 0x000000001014794e */ /* 0x000fce0000000000 */
[----:B-1----:R-:W-:Y:S05]  /*0e60*/  CALL.ABS.NOINC R8 ;  /* 0x0000000008007343 */ /* 0x002fea0003c00000 */
.L_x_21:
[----:B------:R-:W-:Y:S02]  /*0e70*/  HFMA2 R8, -RZ, RZ, 0, 4.17232513427734375e-07 ;  /* 0x00000007ff087431 */ /* 0x000fe400000001ff */
[----:B------:R-:W-:Y:S01]  /*0e80*/  IMAD.MOV.U32 R9, RZ, RZ, 0x0 ;  /* 0x00000000ff097424 */ /* 0x000fe200078e00ff */
[----:B------:R-:W0:Y:S01]  /*0e90*/  LDC.U8 R18, c[0x3][0x7] ;  /* 0x00c001c0ff127b82 */ /* 0x000e220000000000 */
[----:B------:R-:W1:Y:S01]  /*0ea0*/  LDCU.64 UR4, c[0x4][0x10] ;  /* 0x01000200ff0477ac */ /* 0x000e620008000a00 */
[----:B------:R-:W-:Y:S01]  /*0eb0*/  MOV R6, R16 ;  /* 0x0000001000067202 */ /* 0x000fe20000000f00 */
[----:B------:R-:W-:Y:S01]  /*0ec0*/  IMAD.MOV.U32 R7, RZ, RZ, R2 ;  /* 0x000000ffff077224 */ /* 0x000fe200078e0002 */
[----:B------:R2:W-:Y:S04]  /*0ed0*/  STL.64 [R1], R8 ;  /* 0x0000000801007387 */ /* 0x0005e80000100a00 */
[----:B------:R2:W3:Y:S01]  /*0ee0*/  LDC.64 R10, c[0x4][R17] ;  /* 0x01000000110a7b82 */ /* 0x0004e20000000a00 */
[----:B-1----:R-:W-:Y:S01]  /*0ef0*/  MOV R4, UR4 ;  /* 0x0000000400047c02 */ /* 0x002fe20008000f00 */
[----:B--2---:R-:W-:-:S07]  /*0f00*/  IMAD.U32 R5, RZ, RZ, UR5 ;  /* 0x00000005ff057e24 */ /* 0x004fce000f8e00ff */
[----:B------:R-:W-:-:S07]  /*0f10*/  LEPC R20, `(.L_x_22) ;  /* 0x000000001014794e */ /* 0x000fce0000000000 */
[----:B0--3--:R-:W-:Y:S05]  /*0f20*/  CALL.ABS.NOINC R10 ;  /* 0x000000000a007343 */ /* 0x009fea0003c00000 */
.L_x_22:
[----:B------:R0:W-:Y:S01]  /*0f30*/  STL [R1], R18 ;  /* 0x0000001201007387 */ /* 0x0001e20000100800 */
[----:B------:R0:W1:Y:S01]  /*0f40*/  LDC.64 R8, c[0x4][R17] ;  /* 0x0100000011087b82 */ /* 0x0000620000000a00 */
[----:B------:R-:W2:Y:S01]  /*0f50*/  LDCU.64 UR4, c[0x4][0x18] ;  /* 0x01000300ff0477ac */ /* 0x000ea20008000a00 */
[----:B------:R-:W-:Y:S01]  /*0f60*/  MOV R6, R16 ;  /* 0x0000001000067202 */ /* 0x000fe20000000f00 */
[----:B------:R-:W-:Y:S01]  /*0f70*/  IMAD.MOV.U32 R7, RZ, RZ, R2 ;  /* 0x000000ffff077224 */ /* 0x000fe200078e0002 */
[----:B--2---:R-:W-:Y:S01]  /*0f80*/  MOV R4, UR4 ;  /* 0x0000000400047c02 */ /* 0x004fe20008000f00 */
[----:B0-----:R-:W-:-:S07]  /*0f90*/  IMAD.U32 R5, RZ, RZ, UR5 ;  /* 0x00000005ff057e24 */ /* 0x001fce000f8e00ff */
[----:B------:R-:W-:-:S07]  /*0fa0*/  LEPC R20, `(.L_x_23) ;  /* 0x000000001014794e */ /* 0x000fce0000000000 */
[----:B-1----:R-:W-:Y:S05]  /*0fb0*/  CALL.ABS.NOINC R8 ;  /* 0x0000000008007343 */ /* 0x002fea0003c00000 */
.L_x_23:
[----:B------:R-:W-:Y:S01]  /*0fc0*/  HFMA2 R0, -RZ, RZ, 0, 5.9604644775390625e-08 ;  /* 0x00000001ff007431 */ /* 0x000fe200000001ff */
[----:B------:R0:W1:Y:S01]  /*0fd0*/  LDC.64 R8, c[0x4][R17] ;  /* 0x0100000011087b82 */ /* 0x0000620000000a00 */
[----:B------:R-:W2:Y:S01]  /*0fe0*/  LDCU.64 UR4, c[0x4][0x20] ;  /* 0x01000400ff0477ac */ /* 0x000ea20008000a00 */
[----:B------:R-:W-:Y:S01]  /*0ff0*/  IMAD.MOV.U32 R6, RZ, RZ, R16 ;  /* 0x000000ffff067224 */ /* 0x000fe200078e0010 */
[----:B------:R-:W-:Y:S01]  /*1000*/  MOV R7, R2 ;  /* 0x0000000200077202 */ /* 0x000fe20000000f00 */
[----:B------:R0:W-:Y:S01]  /*1010*/  STL [R1], R0 ;  /* 0x0000000001007387 */ /* 0x0001e20000100800 */
[----:B--2---:R-:W-:Y:S01]  /*1020*/  IMAD.U32 R4, RZ, RZ, UR4 ;  /* 0x00000004ff047e24 */ /* 0x004fe2000f8e00ff */
[----:B0-----:R-:W-:-:S07]  /*1030*/  MOV R5, UR5 ;  /* 0x0000000500057c02 */ /* 0x001fce0008000f00 */
[----:B------:R-:W-:-:S07]  /*1040*/  LEPC R20, `(.L_x_24) ;  /* 0x000000001014794e */ /* 0x000fce0000000000 */
[----:B-1----:R-:W-:Y:S05]  /*1050*/  CALL.ABS.NOINC R8 ;  /* 0x0000000008007343 */ /* 0x002fea0003c00000 */
.L_x_24:
[----:B------:R-:W-:Y:S02]  /*1060*/  HFMA2 R9, -RZ, RZ, 0, 0 ;  /* 0x00000000ff097431 */ /* 0x000fe400000001ff */
[----:B------:R-:W-:Y:S01]  /*1070*/  IMAD.MOV.U32 R8, RZ, RZ, 0x8 ;  /* 0x00000008ff087424 */ /* 0x000fe200078e00ff */
[----:B------:R-:W0:Y:S01]  /*1080*/  LDC R18, c[0x3][0x8] ;  /* 0x00c00200ff127b82 */ /* 0x000e220000000800 */
[----:B------:R-:W1:Y:S01]  /*1090*/  LDCU.64 UR4, c[0x4][0x10] ;  /* 0x01000200ff0477ac */ /* 0x000e620008000a00 */
[----:B------:R-:W-:Y:S01]  /*10a0*/  IMAD.MOV.U32 R6, RZ, RZ, R16 ;  /* 0x000000ffff067224 */ /* 0x000fe200078e0010 */
[----:B------:R-:W-:Y:S01]  /*10b0*/  MOV R7, R2 ;  /* 0x0000000200077202 */ /* 0x000fe20000000f00 */
[----:B------:R2:W-:Y:S04]  /*10c0*/  STL.64 [R1], R8 ;  /* 0x0000000801007387 */ /* 0x0005e80000100a00 */
[----:B------:R2:W3:Y:S01]  /*10d0*/  LDC.64 R10, c[0x4][R17] ;  /* 0x01000000110a7b82 */ /* 0x0004e20000000a00 */
[----:B-1----:R-:W-:Y:S01]  /*10e0*/  IMAD.U32 R4, RZ, RZ, UR4 ;  /* 0x00000004ff047e24 */ /* 0x002fe2000f8e00ff */
[----:B------:R-:W-:-:S02]  /*10f0*/  MOV R5, UR5 ;  /* 0x0000000500057c02 */ /* 0x000fc40008000f00 */
[----:B0-2---:R-:W-:-:S07]  /*1100*/  LOP3.LUT R18, R18, 0xff, RZ, 0xc0, !PT ;  /* 0x000000ff12127812 */ /* 0x005fce00078ec0ff */
[----:B------:R-:W-:-:S07]  /*1110*/  LEPC R20, `(.L_x_25) ;  /* 0x000000001014794e */ /* 0x000fce0000000000 */
[----:B---3--:R-:W-:Y:S05]  /*1120*/  CALL.ABS.NOINC R10 ;  /* 0x000000000a007343 */ /* 0x008fea0003c00000 */
.L_x_25:
[----:B------:R0:W-:Y:S01]  /*1130*/  STL [R1], R18 ;  /* 0x0000001201007387 */ /* 0x0001e20000100800 */
[----:B------:R0:W1:Y:S01]  /*1140*/  LDC.64 R8, c[0x4][R17] ;  /* 0x0100000011087b82 */ /* 0x0000620000000a00 */
[----:B------:R-:W2:Y:S01]  /*1150*/  LDCU.64 UR4, c[0x4][0x18] ;  /* 0x01000300ff0477ac */ /* 0x000ea20008000a00 */
[----:B------:R-:W-:Y:S01]  /*1160*/  IMAD.MOV.U32 R6, RZ, RZ, R16 ;  /* 0x000000ffff067224 */ /* 0x000fe200078e0010 */
[----:B------:R-:W-:Y:S01]  /*1170*/  MOV R7, R2 ;  /* 0x0000000200077202 */ /* 0x000fe20000000f00 */
[----:B--2---:R-:W-:Y:S01]  /*1180*/  IMAD.U32 R4, RZ, RZ, UR4 ;  /* 0x00000004ff047e24 */ /* 0x004fe2000f8e00ff */
[----:B0-----:R-:W-:-:S07]  /*1190*/  MOV R5, UR5 ;  /* 0x0000000500057c02 */ /* 0x001fce0008000f00 */
[----:B------:R-:W-:-:S07]  /*11a0*/  LEPC R20, `(.L_x_26) ;  /* 0x000000001014794e */ /* 0x000fce0000000000 */
[----:B-1----:R-:W-:Y:S05]  /*11b0*/  CALL.ABS.NOINC R8 ;  /* 0x0000000008007343 */ /* 0x002fea0003c00000 */
.L_x_26:
        /* <DEDUP_REMOVED lines=10> */
.L_x_27:
[----:B------:R-:W-:Y:S02]  /*1260*/  HFMA2 R8, -RZ, RZ, 0, 5.36441802978515625e-07 ;  /* 0x00000009ff087431 */ /* 0x000fe400000001ff */
        /* <DEDUP_REMOVED lines=11> */
.L_x_28:
        /* <DEDUP_REMOVED lines=9> */
.L_x_29:
        /* <DEDUP_REMOVED lines=10> */
.L_x_30:
[----:B------:R-:W-:Y:S05]  /*1450*/  EXIT ;  /* 0x000000000000794d */ /* 0x000fea0003800000 */
.L_x_31:
[----:B------:R-:W-:-:S00]  /*1460*/  BRA `(.L_x_31) ;  /* 0xfffffffc00fc7947 */ /* 0x000fc0000383ffff */
[----:B------:R-:W-:-:S00]  /*1470*/  NOP ;  /* 0x0000000000007918 */ /* 0x000fc00000000000 */
        /* <DEDUP_REMOVED lines=8> */
.L_x_32:


//--------------------- .nv.global.init           --------------------------
	.section	.nv.global.init,"aw",@progbits
.nv.global.init:
	.type		$str$2,@object
	.size		$str$2,($str$3 - $str$2)
$str$2:
        /*0000*/ 	.byte	0x25, 0x63, 0x00
	.type		$str$3,@object
	.size		$str$3,($str$1 - $str$3)
$str$3:
        /*0003*/ 	.byte	0x27, 0x20, 0x28, 0x6c, 0x65, 0x6e, 0x3d, 0x25, 0x64, 0x29, 0x0a, 0x00
	.type		$str$1,@object
	.size		$str$1,($str - $str$1)
$str$1:
        /*000f*/ 	.byte	0x49, 0x6e, 0x64, 0x65, 0x78, 0x20, 0x25, 0x6c, 0x6c, 0x75, 0x3a, 0x20, 0x27, 0x00
	.type		$str,@object
	.size		$str,(.L_1 - $str)
$str:
        /*001d*/ 	.byte	0x54, 0x65, 0x73, 0x74, 0x69, 0x6e, 0x67, 0x20, 0x70, 0x61, 0x73, 0x73, 0x77, 0x6f, 0x72, 0x64
        /*002d*/ 	.byte	0x20, 0x67, 0x65, 0x6e, 0x65, 0x72, 0x61, 0x74, 0x69, 0x6f, 0x6e, 0x20, 0x66, 0x6f, 0x72, 0x20
        /*003d*/ 	.byte	0x69, 0x6e, 0x64, 0x69, 0x63, 0x65, 0x73, 0x20, 0x30, 0x2d, 0x39, 0x3a, 0x0a, 0x0a, 0x00
.L_1:


//--------------------- .nv.shared.reserved.0     --------------------------
	.section	.nv.shared.reserved.0,"aw",@nobits
	.weak		__nv_reservedSMEM_offset_0_alias
	.size		__nv_reservedSMEM_offset_0_alias, 0, 64
	.other		__nv_reservedSMEM_offset_0_alias,@"STO_CUDA_RESERVED_SHARED STV_DEFAULT"
__nv_reservedSMEM_offset_0_alias:
	.zero		0
	.zero		64


//--------------------- .nv.constant0._Z24test_password_generationv --------------------------
	.section	.nv.constant0._Z24test_password_generationv,"a",@progbits
	.sectionflags	@""
	.align	4
.nv.constant0._Z24test_password_generationv:
	.zero		896


//--------------------- SYMBOLS --------------------------

	.type		.nv.reservedSmem.offset0,@object
	.size		.nv.reservedSmem.offset0,0x4
	.type		vprintf,@function
